//
// Generated by NVIDIA NVVM Compiler
//
// Compiler Build ID: CL-36424714
// Cuda compilation tools, release 13.0, V13.0.88
// Based on NVVM 20.0.0
//

.version 9.0
.target sm_100
.address_size 64

	// .globl	histogram_i32_kernel

.visible .entry histogram_i32_kernel(
	.param .u64 .ptr .align 1 histogram_i32_kernel_param_0,
	.param .u64 .ptr .align 1 histogram_i32_kernel_param_1,
	.param .u32 histogram_i32_kernel_param_2
)
{
	.reg .pred 	%p<2>;
	.reg .b32 	%r<8>;
	.reg .b64 	%rd<9>;

	ld.param.u64 	%rd1, [histogram_i32_kernel_param_0];
	ld.param.u64 	%rd2, [histogram_i32_kernel_param_1];
	ld.param.u32 	%r2, [histogram_i32_kernel_param_2];
	mov.u32 	%r3, %ctaid.x;
	mov.u32 	%r4, %ntid.x;
	mov.u32 	%r5, %tid.x;
	mad.lo.s32 	%r1, %r3, %r4, %r5;
	setp.ge.s32 	%p1, %r1, %r2;
	@%p1 bra 	$L__BB0_2;
	cvta.to.global.u64 	%rd3, %rd1;
	cvta.to.global.u64 	%rd4, %rd2;
	mul.wide.s32 	%rd5, %r1, 4;
	add.s64 	%rd6, %rd3, %rd5;
	ld.global.u32 	%r6, [%rd6];
	mul.wide.s32 	%rd7, %r6, 4;
	add.s64 	%rd8, %rd4, %rd7;
	atom.global.add.u32 	%r7, [%rd8], 1;
$L__BB0_2:
	ret;

}
	// .globl	histogram_i32x4_kernel
.visible .entry histogram_i32x4_kernel(
	.param .u64 .ptr .align 1 histogram_i32x4_kernel_param_0,
	.param .u64 .ptr .align 1 histogram_i32x4_kernel_param_1,
	.param .u32 histogram_i32x4_kernel_param_2
)
{
	.reg .pred 	%p<2>;
	.reg .b32 	%r<15>;
	.reg .b64 	%rd<15>;

	ld.param.u64 	%rd1, [histogram_i32x4_kernel_param_0];
	ld.param.u64 	%rd2, [histogram_i32x4_kernel_param_1];
	ld.param.u32 	%r2, [histogram_i32x4_kernel_param_2];
	mov.u32 	%r3, %ctaid.x;
	mov.u32 	%r4, %ntid.x;
	mov.u32 	%r5, %tid.x;
	mad.lo.s32 	%r6, %r3, %r4, %r5;
	shl.b32 	%r1, %r6, 2;
	setp.ge.s32 	%p1, %r1, %r2;
	@%p1 bra 	$L__BB1_2;
	cvta.to.global.u64 	%rd3, %rd1;
	cvta.to.global.u64 	%rd4, %rd2;
	mul.wide.s32 	%rd5, %r1, 4;
	add.s64 	%rd6, %rd3, %rd5;
	ld.global.v4.u32 	{%r7, %r8, %r9, %r10}, [%rd6];
	mul.wide.s32 	%rd7, %r7, 4;
	add.s64 	%rd8, %rd4, %rd7;
	atom.global.add.u32 	%r11, [%rd8], 1;
	mul.wide.s32 	%rd9, %r8, 4;
	add.s64 	%rd10, %rd4, %rd9;
	atom.global.add.u32 	%r12, [%rd10], 1;
	mul.wide.s32 	%rd11, %r9, 4;
	add.s64 	%rd12, %rd4, %rd11;
	atom.global.add.u32 	%r13, [%rd12], 1;
	mul.wide.s32 	%rd13, %r10, 4;
	add.s64 	%rd14, %rd4, %rd13;
	atom.global.add.u32 	%r14, [%rd14], 1;
$L__BB1_2:
	ret;

}


// ===== COMPILED SASS (sm_100) =====

	.target	sm_100

	.elftype	@"ET_EXEC"


//--------------------- .note.nv.tkinfo           --------------------------
	.section	.note.nv.tkinfo,"",@"SHT_NOTE"
	.sectionflags	@"SHF_NOTE_NV_TKINFO"
	.tkinfo
        /*0018*/ 	.word	0x00000002
        /*0030*/ 	.string	""
        /*0030*/ 	.string	"ptxas"
        /*0030*/ 	.string	"Cuda compilation tools, release 13.0, V13.0.88"
        /*0030*/ 	.string	"Build cuda_13.0.r13.0/compiler.36424714_0"
        /*0030*/ 	.string	"-arch sm_100 -m 64 "



//--------------------- .note.nv.cuinfo           --------------------------
	.section	.note.nv.cuinfo,"",@"SHT_NOTE"
	.sectionflags	@"SHF_NOTE_NV_CUINFO"
        /*0018*/ 	.short	0x0002
        /*001a*/ 	.short	0x0064
        /*001c*/ 	.short	0x0082
	.zero		2


//--------------------- .nv.info                  --------------------------
	.section	.nv.info,"",@"SHT_CUDA_INFO"
	.align	4


	//----- nvinfo : EIATTR_REGCOUNT
	.align		4
        /*0000*/ 	.byte	0x04, 0x2f
        /*0002*/ 	.short	(.L_1 - .L_0)
	.align		4
.L_0:
        /*0004*/ 	.word	index@(histogram_i32_kernel)
        /*0008*/ 	.word	0x0000000a


	//----- nvinfo : EIATTR_FRAME_SIZE
	.align		4
.L_1:
        /*000c*/ 	.byte	0x04, 0x11
        /*000e*/ 	.short	(.L_3 - .L_2)
	.align		4
.L_2:
        /*0010*/ 	.word	index@(histogram_i32_kernel)
        /*0014*/ 	.word	0x00000000


	//----- nvinfo : EIATTR_REGCOUNT
	.align		4
.L_3:
        /*0018*/ 	.byte	0x04, 0x2f
        /*001a*/ 	.short	(.L_5 - .L_4)
	.align		4
.L_4:
        /*001c*/ 	.word	index@(histogram_i32x4_kernel)
        /*0020*/ 	.word	0x00000014


	//----- nvinfo : EIATTR_FRAME_SIZE
	.align		4
.L_5:
        /*0024*/ 	.byte	0x04, 0x11
        /*0026*/ 	.short	(.L_7 - .L_6)
	.align		4
.L_6:
        /*0028*/ 	.word	index@(histogram_i32x4_kernel)
        /*002c*/ 	.word	0x00000000


	//----- nvinfo : EIATTR_MIN_STACK_SIZE
	.align		4
.L_7:
        /*0030*/ 	.byte	0x04, 0x12
        /*0032*/ 	.short	(.L_9 - .L_8)
	.align		4
.L_8:
        /*0034*/ 	.word	index@(histogram_i32x4_kernel)
        /*0038*/ 	.word	0x00000000


	//----- nvinfo : EIATTR_MIN_STACK_SIZE
	.align		4
.L_9:
        /*003c*/ 	.byte	0x04, 0x12
        /*003e*/ 	.short	(.L_11 - .L_10)
	.align		4
.L_10:
        /*0040*/ 	.word	index@(histogram_i32_kernel)
        /*0044*/ 	.word	0x00000000
.L_11:


//--------------------- .nv.compat                --------------------------
	.section	.nv.compat,"",@"SHT_CUDA_COMPAT_INFO"
	.align	4
        /*0000*/ 	.byte	0x02, 0x09, 0x00, 0x00, 0x02, 0x02, 0x01, 0x00, 0x02, 0x05, 0x05, 0x00, 0x03, 0x07, 0x01, 0x01
        /*0010*/ 	.byte	0x02, 0x03, 0x00, 0x00, 0x02, 0x06, 0x01, 0x00, 0x04, 0x0b, 0x08, 0x00, 0x09, 0x00, 0x00, 0x00
        /*0020*/ 	.byte	0x00, 0x00, 0x00, 0x00


//--------------------- .nv.info.histogram_i32x4_kernel --------------------------
	.section	.nv.info.histogram_i32x4_kernel,"",@"SHT_CUDA_INFO"
	.sectionflags	@""
	.align	4


	//----- nvinfo : EIATTR_CUDA_API_VERSION
	.align		4
        /*0000*/ 	.byte	0x04, 0x37
        /*0002*/ 	.short	(.L_13 - .L_12)
.L_12:
        /*0004*/ 	.word	0x00000082


	//----- nvinfo : EIATTR_KPARAM_INFO
	.align		4
.L_13:
        /*0008*/ 	.byte	0x04, 0x17
        /*000a*/ 	.short	(.L_15 - .L_14)
.L_14:
        /*000c*/ 	.word	0x00000000
        /*0010*/ 	.short	0x0002
        /*0012*/ 	.short	0x0010
        /*0014*/ 	.byte	0x00, 0xf0, 0x11, 0x00


	//----- nvinfo : EIATTR_KPARAM_INFO
	.align		4
.L_15:
        /*0018*/ 	.byte	0x04, 0x17
        /*001a*/ 	.short	(.L_17 - .L_16)
.L_16:
        /*001c*/ 	.word	0x00000000
        /*0020*/ 	.short	0x0001
        /*0022*/ 	.short	0x0008
        /*0024*/ 	.byte	0x00, 0xf5, 0x21, 0x00


	//----- nvinfo : EIATTR_KPARAM_INFO
	.align		4
.L_17:
        /*0028*/ 	.byte	0x04, 0x17
        /*002a*/ 	.short	(.L_19 - .L_18)
.L_18:
        /*002c*/ 	.word	0x00000000
        /*0030*/ 	.short	0x0000
        /*0032*/ 	.short	0x0000
        /*0034*/ 	.byte	0x00, 0xf5, 0x21, 0x00


	//----- nvinfo : EIATTR_SPARSE_MMA_MASK
	.align		4
.L_19:
        /*0038*/ 	.byte	0x03, 0x50
        /*003a*/ 	.short	0x0000


	//----- nvinfo : EIATTR_MAXREG_COUNT
	.align		4
        /*003c*/ 	.byte	0x03, 0x1b
        /*003e*/ 	.short	0x00ff


	//----- nvinfo : EIATTR_MERCURY_ISA_VERSION
	.align		4
        /*0040*/ 	.byte	0x03, 0x5f
        /*0042*/ 	.short	0x0101


	//----- nvinfo : EIATTR_VRC_CTA_INIT_COUNT
	.align		4
        /*0044*/ 	.byte	0x02, 0x4a
	.zero		1
	.zero		1


	//----- nvinfo : EIATTR_EXIT_INSTR_OFFSETS
	.align		4
        /*0048*/ 	.byte	0x04, 0x1c
        /*004a*/ 	.short	(.L_21 - .L_20)


	//   ....[0]....
.L_20:
        /*004c*/ 	.word	0x00000080


	//   ....[1]....
        /*0050*/ 	.word	0x00000170


	//----- nvinfo : EIATTR_CBANK_PARAM_SIZE
	.align		4
.L_21:
        /*0054*/ 	.byte	0x03, 0x19
        /*0056*/ 	.short	0x0014


	//----- nvinfo : EIATTR_PARAM_CBANK
	.align		4
        /*0058*/ 	.byte	0x04, 0x0a
        /*005a*/ 	.short	(.L_23 - .L_22)
	.align		4
.L_22:
        /*005c*/ 	.word	index@(.nv.constant0.histogram_i32x4_kernel)
        /*0060*/ 	.short	0x0380
        /*0062*/ 	.short	0x0014


	//----- nvinfo : EIATTR_SW_WAR
	.align		4
.L_23:
        /*0064*/ 	.byte	0x04, 0x36
        /*0066*/ 	.short	(.L_25 - .L_24)
.L_24:
        /*0068*/ 	.word	0x00000008
.L_25:


//--------------------- .nv.info.histogram_i32_kernel --------------------------
	.section	.nv.info.histogram_i32_kernel,"",@"SHT_CUDA_INFO"
	.sectionflags	@""
	.align	4


	//----- nvinfo : EIATTR_CUDA_API_VERSION
	.align		4
        /*0000*/ 	.byte	0x04, 0x37
        /*0002*/ 	.short	(.L_27 - .L_26)
.L_26:
        /*0004*/ 	.word	0x00000082


	//----- nvinfo : EIATTR_KPARAM_INFO
	.align		4
.L_27:
        /*0008*/ 	.byte	0x04, 0x17
        /*000a*/ 	.short	(.L_29 - .L_28)
.L_28:
        /*000c*/ 	.word	0x00000000
        /*0010*/ 	.short	0x0002
        /*0012*/ 	.short	0x0010
        /*0014*/ 	.byte	0x00, 0xf0, 0x11, 0x00


	//----- nvinfo : EIATTR_KPARAM_INFO
	.align		4
.L_29:
        /*0018*/ 	.byte	0x04, 0x17
        /*001a*/ 	.short	(.L_31 - .L_30)
.L_30:
        /*001c*/ 	.word	0x00000000
        /*0020*/ 	.short	0x0001
        /*0022*/ 	.short	0x0008
        /*0024*/ 	.byte	0x00, 0xf5, 0x21, 0x00


	//----- nvinfo : EIATTR_KPARAM_INFO
	.align		4
.L_31:
        /*0028*/ 	.byte	0x04, 0x17
        /*002a*/ 	.short	(.L_33 - .L_32)
.L_32:
        /*002c*/ 	.word	0x00000000
        /*0030*/ 	.short	0x0000
        /*0032*/ 	.short	0x0000
        /*0034*/ 	.byte	0x00, 0xf5, 0x21, 0x00


	//----- nvinfo : EIATTR_SPARSE_MMA_MASK
	.align		4
.L_33:
        /*0038*/ 	.byte	0x03, 0x50
        /*003a*/ 	.short	0x0000


	//----- nvinfo : EIATTR_MAXREG_COUNT
	.align		4
        /*003c*/ 	.byte	0x03, 0x1b
        /*003e*/ 	.short	0x00ff


	//----- nvinfo : EIATTR_MERCURY_ISA_VERSION
	.align		4
        /*0040*/ 	.byte	0x03, 0x5f
        /*0042*/ 	.short	0x0101


	//----- nvinfo : EIATTR_VRC_CTA_INIT_COUNT
	.align		4
        /*0044*/ 	.byte	0x02, 0x4a
	.zero		1
	.zero		1


	//----- nvinfo : EIATTR_EXIT_INSTR_OFFSETS
	.align		4
        /*0048*/ 	.byte	0x04, 0x1c
        /*004a*/ 	.short	(.L_35 - .L_34)


	//   ....[0]....
.L_34:
        /*004c*/ 	.word	0x00000070


	//   ....[1]....
        /*0050*/ 	.word	0x00000100


	//----- nvinfo : EIATTR_CBANK_PARAM_SIZE
	.align		4
.L_35:
        /*0054*/ 	.byte	0x03, 0x19
        /*0056*/ 	.short	0x0014


	//----- nvinfo : EIATTR_PARAM_CBANK
	.align		4
        /*0058*/ 	.byte	0x04, 0x0a
        /*005a*/ 	.short	(.L_37 - .L_36)
	.align		4
.L_36:
        /*005c*/ 	.word	index@(.nv.constant0.histogram_i32_kernel)
        /*0060*/ 	.short	0x0380
        /*0062*/ 	.short	0x0014


	//----- nvinfo : EIATTR_SW_WAR
	.align		4
.L_37:
        /*0064*/ 	.byte	0x04, 0x36
        /*0066*/ 	.short	(.L_39 - .L_38)
.L_38:
        /*0068*/ 	.word	0x00000008
.L_39:


//--------------------- .nv.callgraph             --------------------------
	.section	.nv.callgraph,"",@"SHT_CUDA_CALLGRAPH"
	.align	4
	.sectionentsize	8
	.align		4
        /*0000*/ 	.word	0x00000000
	.align		4
        /*0004*/ 	.word	0xffffffff
	.align		4
        /*0008*/ 	.word	0x00000000
	.align		4
        /*000c*/ 	.word	0xfffffffe
	.align		4
        /*0010*/ 	.word	0x00000000
	.align		4
        /*0014*/ 	.word	0xfffffffd
	.align		4
        /*0018*/ 	.word	0x00000000
	.align		4
        /*001c*/ 	.word	0xfffffffc


//--------------------- .text.histogram_i32x4_kernel --------------------------
	.section	.text.histogram_i32x4_kernel,"ax",@progbits
	.align	128
        .global         histogram_i32x4_kernel
        .type           histogram_i32x4_kernel,@function
        .size           histogram_i32x4_kernel,(.L_x_2 - histogram_i32x4_kernel)
        .other          histogram_i32x4_kernel,@"STO_CUDA_ENTRY STV_DEFAULT"
histogram_i32x4_kernel:
.text.histogram_i32x4_kernel:
[----:B------:R-:W-:Y:S01]  /*0000*/  LDC R1, c[0x0][0x37c] ;  /* 0x0000df00ff017b82 */ /* 0x000fe20000000800 */
[----:B------:R-:W0:Y:S07]  /*0010*/  S2R R3, SR_TID.X ;  /* 0x0000000000037919 */ /* 0x000e2e0000002100 */
[----:B------:R-:W0:Y:S01]  /*0020*/  S2UR UR4, SR_CTAID.X ;  /* 0x00000000000479c3 */ /* 0x000e220000002500 */
[----:B------:R-:W1:Y:S07]  /*0030*/  LDCU UR5, c[0x0][0x390] ;  /* 0x00007200ff0577ac */ /* 0x000e6e0008000800 */
[----:B------:R-:W0:Y:S02]  /*0040*/  LDC R0, c[0x0][0x360] ;  /* 0x0000d800ff007b82 */ /* 0x000e240000000800 */
[----:B0-----:R-:W-:-:S05]  /*0050*/  IMAD R0, R0, UR4, R3 ;  /* 0x0000000400007c24 */ /* 0x001fca000f8e0203 */
[----:B------:R-:W-:-:S04]  /*0060*/  SHF.L.U32 R5, R0, 0x2, RZ ;  /* 0x0000000200057819 */ /* 0x000fc800000006ff */
[----:B-1----:R-:W-:-:S13]  /*0070*/  ISETP.GE.AND P0, PT, R5, UR5, PT ;  /* 0x0000000505007c0c */ /* 0x002fda000bf06270 */
[----:B------:R-:W-:Y:S05]  /*0080*/  @P0 EXIT ;  /* 0x000000000000094d */ /* 0x000fea0003800000 */
[----:B------:R-:W0:Y:S01]  /*0090*/  LDC.64 R2, c[0x0][0x380] ;  /* 0x0000e000ff027b82 */ /* 0x000e220000000a00 */
[----:B------:R-:W1:Y:S07]  /*00a0*/  LDCU.64 UR4, c[0x0][0x358] ;  /* 0x00006b00ff0477ac */ /* 0x000e6e0008000a00 */
[----:B------:R-:W2:Y:S01]  /*00b0*/  LDC.64 R10, c[0x0][0x388] ;  /* 0x0000e200ff0a7b82 */ /* 0x000ea20000000a00 */
[----:B0-----:R-:W-:-:S05]  /*00c0*/  IMAD.WIDE R2, R5, 0x4, R2 ;  /* 0x0000000405027825 */ /* 0x001fca00078e0202 */
[----:B-1----:R-:W2:Y:S01]  /*00d0*/  LDG.E.128 R12, desc[UR4][R2.64] ;  /* 0x00000004020c7981 */ /* 0x002ea2000c1e1d00 */
[----:B------:R-:W-:Y:S02]  /*00e0*/  HFMA2 R17, -RZ, RZ, 0, 5.9604644775390625e-08 ;  /* 0x00000001ff117431 */ /* 0x000fe400000001ff */
[----:B--2---:R-:W-:-:S04]  /*00f0*/  IMAD.WIDE R4, R12, 0x4, R10 ;  /* 0x000000040c047825 */ /* 0x004fc800078e020a */
[--C-:B------:R-:W-:Y:S01]  /*0100*/  IMAD.WIDE R6, R13, 0x4, R10.reuse ;  /* 0x000000040d067825 */ /* 0x100fe200078e020a */
[----:B------:R-:W-:Y:S03]  /*0110*/  REDG.E.ADD.STRONG.GPU desc[UR4][R4.64], R17 ;  /* 0x000000110400798e */ /* 0x000fe6000c12e104 */
[--C-:B------:R-:W-:Y:S01]  /*0120*/  IMAD.WIDE R8, R14, 0x4, R10.reuse ;  /* 0x000000040e087825 */ /* 0x100fe200078e020a */
[----:B------:R-:W-:Y:S03]  /*0130*/  REDG.E.ADD.STRONG.GPU desc[UR4][R6.64], R17 ;  /* 0x000000110600798e */ /* 0x000fe6000c12e104 */
[----:B------:R-:W-:Y:S01]  /*0140*/  IMAD.WIDE R10, R15, 0x4, R10 ;  /* 0x000000040f0a7825 */ /* 0x000fe200078e020a */
[----:B------:R-:W-:Y:S04]  /*0150*/  REDG.E.ADD.STRONG.GPU desc[UR4][R8.64], R17 ;  /* 0x000000110800798e */ /* 0x000fe8000c12e104 */
[----:B------:R-:W-:Y:S01]  /*0160*/  REDG.E.ADD.STRONG.GPU desc[UR4][R10.64], R17 ;  /* 0x000000110a00798e */ /* 0x000fe2000c12e104 */
[----:B------:R-:W-:Y:S05]  /*0170*/  EXIT ;  /* 0x000000000000794d */ /* 0x000fea0003800000 */
.L_x_0:
[----:B------:R-:W-:-:S00]  /*0180*/  BRA `(.L_x_0) ;  /* 0xfffffffc00fc7947 */ /* 0x000fc0000383ffff */
[----:B------:R-:W-:-:S00]  /*0190*/  NOP ;  /* 0x0000000000007918 */ /* 0x000fc00000000000 */
        /* <DEDUP_REMOVED lines=14> */
.L_x_2:


//--------------------- .text.histogram_i32_kernel --------------------------
	.section	.text.histogram_i32_kernel,"ax",@progbits
	.align	128
        .global         histogram_i32_kernel
        .type           histogram_i32_kernel,@function
        .size           histogram_i32_kernel,(.L_x_3 - histogram_i32_kernel)
        .other          histogram_i32_kernel,@"STO_CUDA_ENTRY STV_DEFAULT"
histogram_i32_kernel:
.text.histogram_i32_kernel:
[----:B------:R-:W-:Y:S01]  /*0000*/  LDC R1, c[0x0][0x37c] ;  /* 0x0000df00ff017b82 */ /* 0x000fe20000000800 */
[----:B------:R-:W0:Y:S07]  /*0010*/  S2R R0, SR_TID.X ;  /* 0x0000000000007919 */ /* 0x000e2e0000002100 */
[----:B------:R-:W0:Y:S01]  /*0020*/  S2UR UR4, SR_CTAID.X ;  /* 0x00000000000479c3 */ /* 0x000e220000002500 */
[----:B------:R-:W1:Y:S07]  /*0030*/  LDCU UR5, c[0x0][0x390] ;  /* 0x00007200ff0577ac */ /* 0x000e6e0008000800 */
[----:B------:R-:W0:Y:S02]  /*0040*/  LDC R5, c[0x0][0x360] ;  /* 0x0000d800ff057b82 */ /* 0x000e240000000800 */
[----:B0-----:R-:W-:-:S05]  /*0050*/  IMAD R5, R5, UR4, R0 ;  /* 0x0000000405057c24 */ /* 0x001fca000f8e0200 */
[----:B-1----:R-:W-:-:S13]  /*0060*/  ISETP.GE.AND P0, PT, R5, UR5, PT ;  /* 0x0000000505007c0c */ /* 0x002fda000bf06270 */
[----:B------:R-:W-:Y:S05]  /*0070*/  @P0 EXIT ;  /* 0x000000000000094d */ /* 0x000fea0003800000 */
[----:B------:R-:W0:Y:S01]  /*0080*/  LDC.64 R2, c[0x0][0x380] ;  /* 0x0000e000ff027b82 */ /* 0x000e220000000a00 */
[----:B------:R-:W1:Y:S01]  /*0090*/  LDCU.64 UR4, c[0x0][0x358] ;  /* 0x00006b00ff0477ac */ /* 0x000e620008000a00 */
[----:B0-----:R-:W-:-:S06]  /*00a0*/  IMAD.WIDE R2, R5, 0x4, R2 ;  /* 0x0000000405027825 */ /* 0x001fcc00078e0202 */
[----:B------:R-:W0:Y:S01]  /*00b0*/  LDC.64 R4, c[0x0][0x388] ;  /* 0x0000e200ff047b82 */ /* 0x000e220000000a00 */
[----:B-1----:R-:W0:Y:S01]  /*00c0*/  LDG.E R3, desc[UR4][R2.64] ;  /* 0x0000000402037981 */ /* 0x002e22000c1e1900 */
[----:B------:R-:W-:Y:S02]  /*00d0*/  HFMA2 R7, -RZ, RZ, 0, 5.9604644775390625e-08 ;  /* 0x00000001ff077431 */ /* 0x000fe400000001ff */
[----:B0-----:R-:W-:-:S05]  /*00e0*/  IMAD.WIDE R4, R3, 0x4, R4 ;  /* 0x0000000403047825 */ /* 0x001fca00078e0204 */
[----:B------:R-:W-:Y:S01]  /*00f0*/  REDG.E.ADD.STRONG.GPU desc[UR4][R4.64], R7 ;  /* 0x000000070400798e */ /* 0x000fe2000c12e104 */
[----:B------:R-:W-:Y:S05]  /*0100*/  EXIT ;  /* 0x000000000000794d */ /* 0x000fea0003800000 */
.L_x_1:
        /* <DEDUP_REMOVED lines=15> */
.L_x_3:


//--------------------- .nv.shared.reserved.0     --------------------------
	.section	.nv.shared.reserved.0,"aw",@nobits
	.weak		__nv_reservedSMEM_offset_0_alias
	.size		__nv_reservedSMEM_offset_0_alias, 0, 64
	.other		__nv_reservedSMEM_offset_0_alias,@"STO_CUDA_RESERVED_SHARED STV_DEFAULT"
__nv_reservedSMEM_offset_0_alias:
	.zero		0
	.zero		64


//--------------------- .nv.constant0.histogram_i32x4_kernel --------------------------
	.section	.nv.constant0.histogram_i32x4_kernel,"a",@progbits
	.sectionflags	@""
	.align	4
.nv.constant0.histogram_i32x4_kernel:
	.zero		916


//--------------------- .nv.constant0.histogram_i32_kernel --------------------------
	.section	.nv.constant0.histogram_i32_kernel,"a",@progbits
	.sectionflags	@""
	.align	4
.nv.constant0.histogram_i32_kernel:
	.zero		916


//--------------------- SYMBOLS --------------------------

	.type		.nv.reservedSmem.offset0,@object
	.size		.nv.reservedSmem.offset0,0x4
